//
// Generated by NVIDIA NVVM Compiler
//
// Compiler Build ID: CL-36424714
// Cuda compilation tools, release 13.0, V13.0.88
// Based on NVVM 20.0.0
//

.version 9.0
.target sm_100
.address_size 64

	// .globl	_Z10activationP13__nv_bfloat16m

.visible .entry _Z10activationP13__nv_bfloat16m(
	.param .u64 .ptr .align 1 _Z10activationP13__nv_bfloat16m_param_0,
	.param .u64 _Z10activationP13__nv_bfloat16m_param_1
)
{
	.reg .pred 	%p<2>;
	.reg .b16 	%rs<3>;
	.reg .b32 	%r<7>;
	.reg .b32 	%f<16>;
	.reg .b64 	%rd<7>;

	ld.param.u64 	%rd2, [_Z10activationP13__nv_bfloat16m_param_0];
	ld.param.u64 	%rd3, [_Z10activationP13__nv_bfloat16m_param_1];
	mov.u32 	%r1, %tid.x;
	mov.u32 	%r2, %ntid.x;
	mov.u32 	%r3, %ctaid.x;
	mad.lo.s32 	%r4, %r2, %r3, %r1;
	cvt.s64.s32 	%rd1, %r4;
	setp.le.u64 	%p1, %rd3, %rd1;
	@%p1 bra 	$L__BB0_2;
	cvta.to.global.u64 	%rd4, %rd2;
	shl.b64 	%rd5, %rd1, 1;
	add.s64 	%rd6, %rd4, %rd5;
	ld.global.u16 	%rs1, [%rd6];
	// begin inline asm
	{ cvt.f32.bf16 %f1, %rs1;}

	// end inline asm
	fma.rn.f32 	%f3, %f1, 0fBBBB989D, 0f3F000000;
	cvt.sat.f32.f32 	%f4, %f3;
	mov.f32 	%f5, 0f4B400001;
	mov.f32 	%f6, 0f437C0000;
	fma.rm.f32 	%f7, %f4, %f6, %f5;
	add.f32 	%f8, %f7, 0fCB40007F;
	neg.f32 	%f9, %f8;
	fma.rn.f32 	%f10, %f1, 0fBFB8AA3B, %f9;
	fma.rn.f32 	%f11, %f1, 0fB2A57060, %f10;
	mov.b32 	%r5, %f7;
	shl.b32 	%r6, %r5, 23;
	mov.b32 	%f12, %r6;
	ex2.approx.ftz.f32 	%f13, %f11;
	fma.rn.f32 	%f14, %f13, %f12, 0f3F800000;
	rcp.rn.f32 	%f15, %f14;
	mul.f32 	%f2, %f1, %f15;
	// begin inline asm
	{  cvt.rn.bf16.f32 %rs2, %f2;}

	// end inline asm
	st.global.u16 	[%rd6], %rs2;
$L__BB0_2:
	ret;

}


// ===== COMPILED SASS (sm_100) =====

	.target	sm_100

	.elftype	@"ET_EXEC"


//--------------------- .note.nv.tkinfo           --------------------------
	.section	.note.nv.tkinfo,"",@"SHT_NOTE"
	.sectionflags	@"SHF_NOTE_NV_TKINFO"
	.tkinfo
        /*0018*/ 	.word	0x00000002
        /*0030*/ 	.string	""
        /*0030*/ 	.string	"ptxas"
        /*0030*/ 	.string	"Cuda compilation tools, release 13.0, V13.0.88"
        /*0030*/ 	.string	"Build cuda_13.0.r13.0/compiler.36424714_0"
        /*0030*/ 	.string	"-arch sm_100 -m 64 "



//--------------------- .note.nv.cuinfo           --------------------------
	.section	.note.nv.cuinfo,"",@"SHT_NOTE"
	.sectionflags	@"SHF_NOTE_NV_CUINFO"
        /*0018*/ 	.short	0x0002
        /*001a*/ 	.short	0x0064
        /*001c*/ 	.short	0x0082
	.zero		2


//--------------------- .nv.info                  --------------------------
	.section	.nv.info,"",@"SHT_CUDA_INFO"
	.align	4


	//----- nvinfo : EIATTR_REGCOUNT
	.align		4
        /*0000*/ 	.byte	0x04, 0x2f
        /*0002*/ 	.short	(.L_1 - .L_0)
	.align		4
.L_0:
        /*0004*/ 	.word	index@(_Z10activationP13__nv_bfloat16m)
        /*0008*/ 	.word	0x00000010


	//----- nvinfo : EIATTR_FRAME_SIZE
	.align		4
.L_1:
        /*000c*/ 	.byte	0x04, 0x11
        /*000e*/ 	.short	(.L_3 - .L_2)
	.align		4
.L_2:
        /*0010*/ 	.word	index@($__internal_0_$__cuda_sm20_rcp_rn_f32_slowpath)
        /*0014*/ 	.word	0x00000000


	//----- nvinfo : EIATTR_FRAME_SIZE
	.align		4
.L_3:
        /*0018*/ 	.byte	0x04, 0x11
        /*001a*/ 	.short	(.L_5 - .L_4)
	.align		4
.L_4:
        /*001c*/ 	.word	index@(_Z10activationP13__nv_bfloat16m)
        /*0020*/ 	.word	0x00000000


	//----- nvinfo : EIATTR_MIN_STACK_SIZE
	.align		4
.L_5:
        /*0024*/ 	.byte	0x04, 0x12
        /*0026*/ 	.short	(.L_7 - .L_6)
	.align		4
.L_6:
        /*0028*/ 	.word	index@(_Z10activationP13__nv_bfloat16m)
        /*002c*/ 	.word	0x00000000
.L_7:


//--------------------- .nv.compat                --------------------------
	.section	.nv.compat,"",@"SHT_CUDA_COMPAT_INFO"
	.align	4
        /*0000*/ 	.byte	0x02, 0x09, 0x00, 0x00, 0x02, 0x02, 0x01, 0x00, 0x02, 0x05, 0x05, 0x00, 0x03, 0x07, 0x01, 0x01
        /*0010*/ 	.byte	0x02, 0x03, 0x00, 0x00, 0x02, 0x06, 0x01, 0x00, 0x04, 0x0b, 0x08, 0x00, 0x09, 0x00, 0x00, 0x00
        /*0020*/ 	.byte	0x00, 0x00, 0x00, 0x00


//--------------------- .nv.info._Z10activationP13__nv_bfloat16m --------------------------
	.section	.nv.info._Z10activationP13__nv_bfloat16m,"",@"SHT_CUDA_INFO"
	.sectionflags	@""
	.align	4


	//----- nvinfo : EIATTR_CUDA_API_VERSION
	.align		4
        /*0000*/ 	.byte	0x04, 0x37
        /*0002*/ 	.short	(.L_9 - .L_8)
.L_8:
        /*0004*/ 	.word	0x00000082


	//----- nvinfo : EIATTR_KPARAM_INFO
	.align		4
.L_9:
        /*0008*/ 	.byte	0x04, 0x17
        /*000a*/ 	.short	(.L_11 - .L_10)
.L_10:
        /*000c*/ 	.word	0x00000000
        /*0010*/ 	.short	0x0001
        /*0012*/ 	.short	0x0008
        /*0014*/ 	.byte	0x00, 0xf0, 0x21, 0x00


	//----- nvinfo : EIATTR_KPARAM_INFO
	.align		4
.L_11:
        /*0018*/ 	.byte	0x04, 0x17
        /*001a*/ 	.short	(.L_13 - .L_12)
.L_12:
        /*001c*/ 	.word	0x00000000
        /*0020*/ 	.short	0x0000
        /*0022*/ 	.short	0x0000
        /*0024*/ 	.byte	0x00, 0xf5, 0x21, 0x00


	//----- nvinfo : EIATTR_SPARSE_MMA_MASK
	.align		4
.L_13:
        /*0028*/ 	.byte	0x03, 0x50
        /*002a*/ 	.short	0x0000


	//----- nvinfo : EIATTR_MAXREG_COUNT
	.align		4
        /*002c*/ 	.byte	0x03, 0x1b
        /*002e*/ 	.short	0x00ff


	//----- nvinfo : EIATTR_MERCURY_ISA_VERSION
	.align		4
        /*0030*/ 	.byte	0x03, 0x5f
        /*0032*/ 	.short	0x0101


	//----- nvinfo : EIATTR_VRC_CTA_INIT_COUNT
	.align		4
        /*0034*/ 	.byte	0x02, 0x4a
	.zero		1
	.zero		1


	//----- nvinfo : EIATTR_EXIT_INSTR_OFFSETS
	.align		4
        /*0038*/ 	.byte	0x04, 0x1c
        /*003a*/ 	.short	(.L_15 - .L_14)


	//   ....[0]....
.L_14:
        /*003c*/ 	.word	0x00000090


	//   ....[1]....
        /*0040*/ 	.word	0x000002a0


	//----- nvinfo : EIATTR_CRS_STACK_SIZE
	.align		4
.L_15:
        /*0044*/ 	.byte	0x04, 0x1e
        /*0046*/ 	.short	(.L_17 - .L_16)
.L_16:
        /*0048*/ 	.word	0x00000000


	//----- nvinfo : EIATTR_CBANK_PARAM_SIZE
	.align		4
.L_17:
        /*004c*/ 	.byte	0x03, 0x19
        /*004e*/ 	.short	0x0010


	//----- nvinfo : EIATTR_PARAM_CBANK
	.align		4
        /*0050*/ 	.byte	0x04, 0x0a
        /*0052*/ 	.short	(.L_19 - .L_18)
	.align		4
.L_18:
        /*0054*/ 	.word	index@(.nv.constant0._Z10activationP13__nv_bfloat16m)
        /*0058*/ 	.short	0x0380
        /*005a*/ 	.short	0x0010


	//----- nvinfo : EIATTR_SW_WAR
	.align		4
.L_19:
        /*005c*/ 	.byte	0x04, 0x36
        /*005e*/ 	.short	(.L_21 - .L_20)
.L_20:
        /*0060*/ 	.word	0x00000008
.L_21:


//--------------------- .nv.callgraph             --------------------------
	.section	.nv.callgraph,"",@"SHT_CUDA_CALLGRAPH"
	.align	4
	.sectionentsize	8
	.align		4
        /*0000*/ 	.word	0x00000000
	.align		4
        /*0004*/ 	.word	0xffffffff
	.align		4
        /*0008*/ 	.word	0x00000000
	.align		4
        /*000c*/ 	.word	0xfffffffe
	.align		4
        /*0010*/ 	.word	0x00000000
	.align		4
        /*0014*/ 	.word	0xfffffffd
	.align		4
        /*0018*/ 	.word	0x00000000
	.align		4
        /*001c*/ 	.word	0xfffffffc


//--------------------- .text._Z10activationP13__nv_bfloat16m --------------------------
	.section	.text._Z10activationP13__nv_bfloat16m,"ax",@progbits
	.align	128
        .global         _Z10activationP13__nv_bfloat16m
        .type           _Z10activationP13__nv_bfloat16m,@function
        .size           _Z10activationP13__nv_bfloat16m,(.L_x_8 - _Z10activationP13__nv_bfloat16m)
        .other          _Z10activationP13__nv_bfloat16m,@"STO_CUDA_ENTRY STV_DEFAULT"
_Z10activationP13__nv_bfloat16m:
.text._Z10activationP13__nv_bfloat16m:
[----:B------:R-:W-:Y:S01]  /*0000*/  LDC R1, c[0x0][0x37c] ;  /* 0x0000df00ff017b82 */ /* 0x000fe20000000800 */
[----:B------:R-:W0:Y:S01]  /*0010*/  S2R R0, SR_TID.X ;  /* 0x0000000000007919 */ /* 0x000e220000002100 */
[----:B------:R-:W0:Y:S01]  /*0020*/  LDCU UR4, c[0x0][0x360] ;  /* 0x00006c00ff0477ac */ /* 0x000e220008000800 */
[----:B------:R-:W0:Y:S01]  /*0030*/  S2R R3, SR_CTAID.X ;  /* 0x0000000000037919 */ /* 0x000e220000002500 */
[----:B------:R-:W1:Y:S01]  /*0040*/  LDCU.64 UR6, c[0x0][0x388] ;  /* 0x00007100ff0677ac */ /* 0x000e620008000a00 */
[----:B0-----:R-:W-:-:S05]  /*0050*/  IMAD R0, R3, UR4, R0 ;  /* 0x0000000403007c24 */ /* 0x001fca000f8e0200 */
[----:B-1----:R-:W-:Y:S02]  /*0060*/  ISETP.GE.U32.AND P0, PT, R0, UR6, PT ;  /* 0x0000000600007c0c */ /* 0x002fe4000bf06070 */
[----:B------:R-:W-:-:S04]  /*0070*/  SHF.R.S32.HI R3, RZ, 0x1f, R0 ;  /* 0x0000001fff037819 */ /* 0x000fc80000011400 */
[----:B------:R-:W-:-:S13]  /*0080*/  ISETP.GE.U32.AND.EX P0, PT, R3, UR7, PT, P0 ;  /* 0x0000000703007c0c */ /* 0x000fda000bf06100 */
[----:B------:R-:W-:Y:S05]  /*0090*/  @P0 EXIT ;  /* 0x000000000000094d */ /* 0x000fea0003800000 */
[----:B------:R-:W0:Y:S01]  /*00a0*/  LDCU.64 UR6, c[0x0][0x380] ;  /* 0x00007000ff0677ac */ /* 0x000e220008000a00 */
[----:B------:R-:W1:Y:S01]  /*00b0*/  LDCU.64 UR4, c[0x0][0x358] ;  /* 0x00006b00ff0477ac */ /* 0x000e620008000a00 */
[----:B0-----:R-:W-:-:S04]  /*00c0*/  LEA R4, P0, R0, UR6, 0x1 ;  /* 0x0000000600047c11 */ /* 0x001fc8000f8008ff */
[----:B------:R-:W-:-:S05]  /*00d0*/  LEA.HI.X R5, R0, UR7, R3, 0x1, P0 ;  /* 0x0000000700057c11 */ /* 0x000fca00080f0c03 */
[----:B-1----:R-:W2:Y:S01]  /*00e0*/  LDG.E.U16 R3, desc[UR4][R4.64] ;  /* 0x0000000404037981 */ /* 0x002ea2000c1e1500 */
[----:B------:R-:W-:Y:S01]  /*00f0*/  IMAD.MOV.U32 R0, RZ, RZ, 0x3bbb989d ;  /* 0x3bbb989dff007424 */ /* 0x000fe200078e00ff */
[----:B------:R-:W-:Y:S01]  /*0100*/  BSSY.RECONVERGENT B0, `(.L_x_0) ;  /* 0x0000016000007945 */ /* 0x000fe20003800200 */
[----:B------:R-:W-:Y:S02]  /*0110*/  IMAD.MOV.U32 R7, RZ, RZ, 0x437c0000 ;  /* 0x437c0000ff077424 */ /* 0x000fe400078e00ff */
[----:B--2---:R-:W-:-:S04]  /*0120*/  IMAD.U32 R3, R3, 0x10000, RZ ;  /* 0x0001000003037824 */ /* 0x004fc800078e00ff */
[----:B------:R-:W-:-:S04]  /*0130*/  FFMA.SAT R0, R3, -R0, 0.5 ;  /* 0x3f00000003007423 */ /* 0x000fc80000002800 */
[----:B------:R-:W-:-:S04]  /*0140*/  FFMA.RM R0, R0, R7, 12582913 ;  /* 0x4b40000100007423 */ /* 0x000fc80000004007 */
[C---:B------:R-:W-:Y:S01]  /*0150*/  FADD R2, R0.reuse, -12583039 ;  /* 0xcb40007f00027421 */ /* 0x040fe20000000000 */
[----:B------:R-:W-:-:S03]  /*0160*/  IMAD.SHL.U32 R0, R0, 0x800000, RZ ;  /* 0x0080000000007824 */ /* 0x000fc600078e00ff */
[----:B------:R-:W-:-:S04]  /*0170*/  FFMA R2, R3, -1.4426950216293334961, -R2 ;  /* 0xbfb8aa3b03027823 */ /* 0x000fc80000000802 */
[----:B------:R-:W-:-:S04]  /*0180*/  FFMA R2, R3, -1.925963033500011079e-08, R2 ;  /* 0xb2a5706003027823 */ /* 0x000fc80000000002 */
[----:B------:R-:W0:Y:S02]  /*0190*/  MUFU.EX2 R7, R2 ;  /* 0x0000000200077308 */ /* 0x000e240000000800 */
[----:B0-----:R-:W-:-:S05]  /*01a0*/  FFMA R0, R0, R7, 1 ;  /* 0x3f80000000007423 */ /* 0x001fca0000000007 */
[----:B------:R-:W-:-:S04]  /*01b0*/  IADD3 R6, PT, PT, R0, 0x1800000, RZ ;  /* 0x0180000000067810 */ /* 0x000fc80007ffe0ff */
[----:B------:R-:W-:-:S04]  /*01c0*/  LOP3.LUT R6, R6, 0x7f800000, RZ, 0xc0, !PT ;  /* 0x7f80000006067812 */ /* 0x000fc800078ec0ff */
[----:B------:R-:W-:-:S13]  /*01d0*/  ISETP.GT.U32.AND P0, PT, R6, 0x1ffffff, PT ;  /* 0x01ffffff0600780c */ /* 0x000fda0003f04070 */
[----:B------:R-:W-:Y:S05]  /*01e0*/  @P0 BRA `(.L_x_1) ;  /* 0x00000000000c0947 */ /* 0x000fea0003800000 */
[----:B------:R-:W-:-:S07]  /*01f0*/  MOV R6, 0x210 ;  /* 0x0000021000067802 */ /* 0x000fce0000000f00 */
[----:B------:R-:W-:Y:S05]  /*0200*/  CALL.REL.NOINC `($__internal_0_$__cuda_sm20_rcp_rn_f32_slowpath) ;  /* 0x0000000000287944 */ /* 0x000fea0003c00000 */
[----:B------:R-:W-:Y:S05]  /*0210*/  BRA `(.L_x_2) ;  /* 0x0000000000107947 */ /* 0x000fea0003800000 */
.L_x_1:
[----:B------:R-:W0:Y:S02]  /*0220*/  MUFU.RCP R7, R0 ;  /* 0x0000000000077308 */ /* 0x000e240000001000 */
[----:B0-----:R-:W-:-:S04]  /*0230*/  FFMA R2, R0, R7, -1 ;  /* 0xbf80000000027423 */ /* 0x001fc80000000007 */
[----:B------:R-:W-:-:S04]  /*0240*/  FADD.FTZ R2, -R2, -RZ ;  /* 0x800000ff02027221 */ /* 0x000fc80000010100 */
[----:B------:R-:W-:-:S07]  /*0250*/  FFMA R2, R7, R2, R7 ;  /* 0x0000000207027223 */ /* 0x000fce0000000007 */
.L_x_2:
[----:B------:R-:W-:Y:S05]  /*0260*/  BSYNC.RECONVERGENT B0 ;  /* 0x0000000000007941 */ /* 0x000fea0003800200 */
.L_x_0:
[----:B------:R-:W-:-:S05]  /*0270*/  FMUL R2, R3, R2 ;  /* 0x0000000203027220 */ /* 0x000fca0000400000 */
[----:B------:R-:W-:-:S05]  /*0280*/  F2FP.BF16.F32.PACK_AB R2, RZ, R2 ;  /* 0x00000002ff02723e */ /* 0x000fca00000010ff */
[----:B------:R-:W-:Y:S01]  /*0290*/  STG.E.U16 desc[UR4][R4.64], R2 ;  /* 0x0000000204007986 */ /* 0x000fe2000c101504 */
[----:B------:R-:W-:Y:S05]  /*02a0*/  EXIT ;  /* 0x000000000000794d */ /* 0x000fea0003800000 */
        .weak           $__internal_0_$__cuda_sm20_rcp_rn_f32_slowpath
        .type           $__internal_0_$__cuda_sm20_rcp_rn_f32_slowpath,@function
        .size           $__internal_0_$__cuda_sm20_rcp_rn_f32_slowpath,(.L_x_8 - $__internal_0_$__cuda_sm20_rcp_rn_f32_slowpath)
$__internal_0_$__cuda_sm20_rcp_rn_f32_slowpath:
[----:B------:R-:W-:Y:S01]  /*02b0*/  IMAD.SHL.U32 R2, R0, 0x2, RZ ;  /* 0x0000000200027824 */ /* 0x000fe200078e00ff */
[----:B------:R-:W-:Y:S04]  /*02c0*/  BSSY.RECONVERGENT B1, `(.L_x_3) ;  /* 0x0000030000017945 */ /* 0x000fe80003800200 */
[----:B------:R-:W-:-:S04]  /*02d0*/  SHF.R.U32.HI R2, RZ, 0x18, R2 ;  /* 0x00000018ff027819 */ /* 0x000fc80000011602 */
[----:B------:R-:W-:-:S13]  /*02e0*/  ISETP.NE.U32.AND P0, PT, R2, RZ, PT ;  /* 0x000000ff0200720c */ /* 0x000fda0003f05070 */
[----:B------:R-:W-:Y:S05]  /*02f0*/  @P0 BRA `(.L_x_4) ;  /* 0x0000000000280947 */ /* 0x000fea0003800000 */
[----:B------:R-:W-:-:S05]  /*0300*/  IMAD.SHL.U32 R2, R0, 0x2, RZ ;  /* 0x0000000200027824 */ /* 0x000fca00078e00ff */
[----:B------:R-:W-:-:S13]  /*0310*/  ISETP.NE.AND P0, PT, R2, RZ, PT ;  /* 0x000000ff0200720c */ /* 0x000fda0003f05270 */
[----:B------:R-:W-:Y:S01]  /*0320*/  @P0 FFMA R8, R0, 1.84467440737095516160e+19, RZ ;  /* 0x5f80000000080823 */ /* 0x000fe200000000ff */
[----:B------:R-:W-:Y:S08]  /*0330*/  @!P0 MUFU.RCP R7, R0 ;  /* 0x0000000000078308 */ /* 0x000ff00000001000 */
[----:B------:R-:W0:Y:S02]  /*0340*/  @P0 MUFU.RCP R9, R8 ;  /* 0x0000000800090308 */ /* 0x000e240000001000 */
[----:B0-----:R-:W-:-:S04]  /*0350*/  @P0 FFMA R2, R8, R9, -1 ;  /* 0xbf80000008020423 */ /* 0x001fc80000000009 */
[----:B------:R-:W-:-:S04]  /*0360*/  @P0 FADD.FTZ R2, -R2, -RZ ;  /* 0x800000ff02020221 */ /* 0x000fc80000010100 */
[----:B------:R-:W-:-:S04]  /*0370*/  @P0 FFMA R2, R9, R2, R9 ;  /* 0x0000000209020223 */ /* 0x000fc80000000009 */
[----:B------:R-:W-:Y:S01]  /*0380*/  @P0 FFMA R7, R2, 1.84467440737095516160e+19, RZ ;  /* 0x5f80000002070823 */ /* 0x000fe200000000ff */
[----:B------:R-:W-:Y:S06]  /*0390*/  BRA `(.L_x_5) ;  /* 0x0000000000887947 */ /* 0x000fec0003800000 */
.L_x_4:
[----:B------:R-:W-:-:S05]  /*03a0*/  VIADD R7, R2, 0xffffff03 ;  /* 0xffffff0302077836 */ /* 0x000fca0000000000 */
[----:B------:R-:W-:-:S13]  /*03b0*/  ISETP.GT.U32.AND P0, PT, R7, 0x1, PT ;  /* 0x000000010700780c */ /* 0x000fda0003f04070 */
[----:B------:R-:W-:Y:S05]  /*03c0*/  @P0 BRA `(.L_x_6) ;  /* 0x0000000000780947 */ /* 0x000fea0003800000 */
[----:B------:R-:W-:Y:S01]  /*03d0*/  LOP3.LUT R8, R0, 0x7fffff, RZ, 0xc0, !PT ;  /* 0x007fffff00087812 */ /* 0x000fe200078ec0ff */
[----:B------:R-:W-:-:S03]  /*03e0*/  HFMA2 R12, -RZ, RZ, 0, 1.78813934326171875e-07 ;  /* 0x00000003ff0c7431 */ /* 0x000fc600000001ff */
[----:B------:R-:W-:-:S04]  /*03f0*/  LOP3.LUT R8, R8, 0x3f800000, RZ, 0xfc, !PT ;  /* 0x3f80000008087812 */ /* 0x000fc800078efcff */
[----:B------:R-:W0:Y:S01]  /*0400*/  MUFU.RCP R9, R8 ;  /* 0x0000000800097308 */ /* 0x000e220000001000 */
[----:B------:R-:W-:Y:S01]  /*0410*/  SHF.L.U32 R13, R12, R7, RZ ;  /* 0x000000070c0d7219 */ /* 0x000fe200000006ff */
[----:B0-----:R-:W-:-:S04]  /*0420*/  FFMA R10, R8, R9, -1 ;  /* 0xbf800000080a7423 */ /* 0x001fc80000000009 */
[----:B------:R-:W-:-:S04]  /*0430*/  FADD.FTZ R10, -R10, -RZ ;  /* 0x800000ff0a0a7221 */ /* 0x000fc80000010100 */
[CCC-:B------:R-:W-:Y:S01]  /*0440*/  FFMA.RM R11, R9.reuse, R10.reuse, R9.reuse ;  /* 0x0000000a090b7223 */ /* 0x1c0fe20000004009 */
[----:B------:R-:W-:-:S04]  /*0450*/  FFMA.RP R10, R9, R10, R9 ;  /* 0x0000000a090a7223 */ /* 0x000fc80000008009 */
[C---:B------:R-:W-:Y:S02]  /*0460*/  LOP3.LUT R9, R11.reuse, 0x7fffff, RZ, 0xc0, !PT ;  /* 0x007fffff0b097812 */ /* 0x040fe400078ec0ff */
[----:B------:R-:W-:Y:S02]  /*0470*/  FSETP.NEU.FTZ.AND P0, PT, R11, R10, PT ;  /* 0x0000000a0b00720b */ /* 0x000fe40003f1d000 */
[----:B------:R-:W-:Y:S02]  /*0480*/  LOP3.LUT R10, R9, 0x800000, RZ, 0xfc, !PT ;  /* 0x00800000090a7812 */ /* 0x000fe400078efcff */
[----:B------:R-:W-:Y:S02]  /*0490*/  SEL R9, RZ, 0xffffffff, !P0 ;  /* 0xffffffffff097807 */ /* 0x000fe40004000000 */
[----:B------:R-:W-:-:S03]  /*04a0*/  LOP3.LUT R8, R13, R10, RZ, 0xc0, !PT ;  /* 0x0000000a0d087212 */ /* 0x000fc600078ec0ff */
[----:B------:R-:W-:Y:S01]  /*04b0*/  IMAD.MOV R9, RZ, RZ, -R9 ;  /* 0x000000ffff097224 */ /* 0x000fe200078e0a09 */
[----:B------:R-:W-:-:S04]  /*04c0*/  SHF.R.U32.HI R8, RZ, R7, R8 ;  /* 0x00000007ff087219 */ /* 0x000fc80000011608 */
[----:B------:R-:W-:Y:S02]  /*04d0*/  LOP3.LUT P1, RZ, R9, R7, R10, 0xf8, !PT ;  /* 0x0000000709ff7212 */ /* 0x000fe4000782f80a */
[C---:B------:R-:W-:Y:S02]  /*04e0*/  LOP3.LUT P0, RZ, R8.reuse, 0x1, RZ, 0xc0, !PT ;  /* 0x0000000108ff7812 */ /* 0x040fe4000780c0ff */
[----:B------:R-:W-:-:S04]  /*04f0*/  LOP3.LUT P2, RZ, R8, 0x2, RZ, 0xc0, !PT ;  /* 0x0000000208ff7812 */ /* 0x000fc8000784c0ff */
[----:B------:R-:W-:Y:S02]  /*0500*/  PLOP3.LUT P0, PT, P0, P1, P2, 0xe0, 0x0 ;  /* 0x000000000000781c */ /* 0x000fe40000703c20 */
[----:B------:R-:W-:Y:S02]  /*0510*/  LOP3.LUT P1, RZ, R0, 0x7fffff, RZ, 0xc0, !PT ;  /* 0x007fffff00ff7812 */ /* 0x000fe4000782c0ff */
[----:B------:R-:W-:-:S05]  /*0520*/  SEL R7, RZ, 0x1, !P0 ;  /* 0x00000001ff077807 */ /* 0x000fca0004000000 */
[----:B------:R-:W-:-:S05]  /*0530*/  IMAD.MOV R7, RZ, RZ, -R7 ;  /* 0x000000ffff077224 */ /* 0x000fca00078e0a07 */
[----:B------:R-:W-:Y:S02]  /*0540*/  ISETP.GE.AND P0, PT, R7, RZ, PT ;  /* 0x000000ff0700720c */ /* 0x000fe40003f06270 */
[----:B------:R-:W-:-:S04]  /*0550*/  IADD3 R7, PT, PT, R2, -0xfc, RZ ;  /* 0xffffff0402077810 */ /* 0x000fc80007ffe0ff */
[----:B------:R-:W-:-:S07]  /*0560*/  SHF.R.U32.HI R7, RZ, R7, R10 ;  /* 0x00000007ff077219 */ /* 0x000fce000001160a */
[----:B------:R-:W-:-:S04]  /*0570*/  @!P0 VIADD R7, R7, 0x1 ;  /* 0x0000000107078836 */ /* 0x000fc80000000000 */
[----:B------:R-:W-:-:S05]  /*0580*/  @!P1 IMAD.SHL.U32 R7, R7, 0x2, RZ ;  /* 0x0000000207079824 */ /* 0x000fca00078e00ff */
[----:B------:R-:W-:Y:S01]  /*0590*/  LOP3.LUT R7, R7, 0x80000000, R0, 0xf8, !PT ;  /* 0x8000000007077812 */ /* 0x000fe200078ef800 */
[----:B------:R-:W-:Y:S06]  /*05a0*/  BRA `(.L_x_5) ;  /* 0x0000000000047947 */ /* 0x000fec0003800000 */
.L_x_6:
[----:B------:R0:W1:Y:S02]  /*05b0*/  MUFU.RCP R7, R0 ;  /* 0x0000000000077308 */ /* 0x0000640000001000 */
.L_x_5:
[----:B------:R-:W-:Y:S05]  /*05c0*/  BSYNC.RECONVERGENT B1 ;  /* 0x0000000000017941 */ /* 0x000fea0003800200 */
.L_x_3:
[----:B-1----:R-:W-:Y:S01]  /*05d0*/  MOV R2, R7 ;  /* 0x0000000700027202 */ /* 0x002fe20000000f00 */
[----:B------:R-:W-:-:S04]  /*05e0*/  IMAD.MOV.U32 R7, RZ, RZ, 0x0 ;  /* 0x00000000ff077424 */ /* 0x000fc800078e00ff */
[----:B0-----:R-:W-:Y:S05]  /*05f0*/  RET.REL.NODEC R6 `(_Z10activationP13__nv_bfloat16m) ;  /* 0xfffffff806807950 */ /* 0x001fea0003c3ffff */
.L_x_7:
[----:B------:R-:W-:-:S00]  /*0600*/  BRA `(.L_x_7) ;  /* 0xfffffffc00fc7947 */ /* 0x000fc0000383ffff */
[----:B------:R-:W-:-:S00]  /*0610*/  NOP ;  /* 0x0000000000007918 */ /* 0x000fc00000000000 */
        /* <DEDUP_REMOVED lines=14> */
.L_x_8:


//--------------------- .nv.shared.reserved.0     --------------------------
	.section	.nv.shared.reserved.0,"aw",@nobits
	.weak		__nv_reservedSMEM_offset_0_alias
	.size		__nv_reservedSMEM_offset_0_alias, 0, 64
	.other		__nv_reservedSMEM_offset_0_alias,@"STO_CUDA_RESERVED_SHARED STV_DEFAULT"
__nv_reservedSMEM_offset_0_alias:
	.zero		0
	.zero		64


//--------------------- .nv.constant0._Z10activationP13__nv_bfloat16m --------------------------
	.section	.nv.constant0._Z10activationP13__nv_bfloat16m,"a",@progbits
	.sectionflags	@""
	.align	4
.nv.constant0._Z10activationP13__nv_bfloat16m:
	.zero		912


//--------------------- SYMBOLS --------------------------

	.type		.nv.reservedSmem.offset0,@object
	.size		.nv.reservedSmem.offset0,0x4
